	.headerflags	@"EF_CUDA_TEXMODE_UNIFIED EF_CUDA_64BIT_ADDRESS EF_CUDA_ACCELERATORS EF_CUDA_SM90 EF_CUDA_VIRTUAL_SM(EF_CUDA_SM90)"
	.elftype	@"ET_EXEC"


//--------------------- .nv.info                  --------------------------
	.section	.nv.info,"",@"SHT_CUDA_INFO"
	.align	4


	//----- nvinfo : EIATTR_REGCOUNT
	.align		4
        /*0000*/ 	.byte	0x04, 0x2f
        /*0002*/ 	.short	(.L_1 - .L_0)
	.align		4
.L_0:
        /*0004*/ 	.word	index@(triton_poi_fused_3)
        /*0008*/ 	.word	0x00000020


	//----- nvinfo : EIATTR_MIN_STACK_SIZE
	.align		4
.L_1:
        /*000c*/ 	.byte	0x04, 0x12
        /*000e*/ 	.short	(.L_3 - .L_2)
	.align		4
.L_2:
        /*0010*/ 	.word	index@(triton_poi_fused_3)
        /*0014*/ 	.word	0x00000000


	//----- nvinfo : EIATTR_FRAME_SIZE
	.align		4
.L_3:
        /*0018*/ 	.byte	0x04, 0x11
        /*001a*/ 	.short	(.L_5 - .L_4)
	.align		4
.L_4:
        /*001c*/ 	.word	index@(triton_poi_fused_3)
        /*0020*/ 	.word	0x00000000


	//----- nvinfo : EIATTR_MIN_STACK_SIZE
	.align		4
.L_5:
        /*0024*/ 	.byte	0x04, 0x12
        /*0026*/ 	.short	(.L_7 - .L_6)
	.align		4
.L_6:
        /*0028*/ 	.word	index@(triton_poi_fused_3)
        /*002c*/ 	.word	0x00000000
.L_7:


//--------------------- .nv.info.triton_poi_fused_3 --------------------------
	.section	.nv.info.triton_poi_fused_3,"",@"SHT_CUDA_INFO"
	.sectionflags	@""
	.align	4


	//----- nvinfo : EIATTR_CUDA_API_VERSION
	.align		4
        /*0000*/ 	.byte	0x04, 0x37
        /*0002*/ 	.short	(.L_9 - .L_8)
.L_8:
        /*0004*/ 	.word	0x0000007c


	//----- nvinfo : EIATTR_KPARAM_INFO
	.align		4
.L_9:
        /*0008*/ 	.byte	0x04, 0x17
        /*000a*/ 	.short	(.L_11 - .L_10)
.L_10:
        /*000c*/ 	.word	0x00000000
        /*0010*/ 	.short	0x0003
        /*0012*/ 	.short	0x0014
        /*0014*/ 	.byte	0x00, 0xf0, 0x11, 0x00


	//----- nvinfo : EIATTR_KPARAM_INFO
	.align		4
.L_11:
        /*0018*/ 	.byte	0x04, 0x17
        /*001a*/ 	.short	(.L_13 - .L_12)
.L_12:
        /*001c*/ 	.word	0x00000000
        /*0020*/ 	.short	0x0002
        /*0022*/ 	.short	0x0010
        /*0024*/ 	.byte	0x00, 0xf0, 0x11, 0x00


	//----- nvinfo : EIATTR_KPARAM_INFO
	.align		4
.L_13:
        /*0028*/ 	.byte	0x04, 0x17
        /*002a*/ 	.short	(.L_15 - .L_14)
.L_14:
        /*002c*/ 	.word	0x00000000
        /*0030*/ 	.short	0x0001
        /*0032*/ 	.short	0x0008
        /*0034*/ 	.byte	0x00, 0xf4, 0x21, 0x00


	//----- nvinfo : EIATTR_KPARAM_INFO
	.align		4
.L_15:
        /*0038*/ 	.byte	0x04, 0x17
        /*003a*/ 	.short	(.L_17 - .L_16)
.L_16:
        /*003c*/ 	.word	0x00000000
        /*0040*/ 	.short	0x0000
        /*0042*/ 	.short	0x0000
        /*0044*/ 	.byte	0x00, 0xf4, 0x21, 0x00


	//----- nvinfo : EIATTR_SPARSE_MMA_MASK
	.align		4
.L_17:
        /*0048*/ 	.byte	0x03, 0x50
        /*004a*/ 	.short	0x0000


	//----- nvinfo : EIATTR_MAXREG_COUNT
	.align		4
        /*004c*/ 	.byte	0x03, 0x1b
        /*004e*/ 	.short	0x00ff


	//----- nvinfo : EIATTR_EXIT_INSTR_OFFSETS
	.align		4
        /*0050*/ 	.byte	0x04, 0x1c
        /*0052*/ 	.short	(.L_19 - .L_18)


	//   ....[0]....
.L_18:
        /*0054*/ 	.word	0x00000640


	//   ....[1]....
        /*0058*/ 	.word	0x00000690


	//----- nvinfo : EIATTR_REQNTID
	.align		4
.L_19:
        /*005c*/ 	.byte	0x04, 0x10
        /*005e*/ 	.short	(.L_21 - .L_20)
.L_20:
        /*0060*/ 	.word	0x00000080
        /*0064*/ 	.word	0x00000001
        /*0068*/ 	.word	0x00000001


	//----- nvinfo : EIATTR_CBANK_PARAM_SIZE
	.align		4
.L_21:
        /*006c*/ 	.byte	0x03, 0x19
        /*006e*/ 	.short	0x0018


	//----- nvinfo : EIATTR_PARAM_CBANK
	.align		4
        /*0070*/ 	.byte	0x04, 0x0a
        /*0072*/ 	.short	(.L_23 - .L_22)
	.align		4
.L_22:
        /*0074*/ 	.word	index@(.nv.constant0.triton_poi_fused_3)
        /*0078*/ 	.short	0x0210
        /*007a*/ 	.short	0x0018


	//----- nvinfo : EIATTR_SW_WAR
	.align		4
.L_23:
        /*007c*/ 	.byte	0x04, 0x36
        /*007e*/ 	.short	(.L_25 - .L_24)
.L_24:
        /*0080*/ 	.word	0x00000008
.L_25:


//--------------------- .nv.callgraph             --------------------------
	.section	.nv.callgraph,"",@"SHT_CUDA_CALLGRAPH"
	.align	4
	.sectionentsize	8
	.align		4
        /*0000*/ 	.word	0x00000000
	.align		4
        /*0004*/ 	.word	0xffffffff
	.align		4
        /*0008*/ 	.word	0x00000000
	.align		4
        /*000c*/ 	.word	0xfffffffe
	.align		4
        /*0010*/ 	.word	0x00000000
	.align		4
        /*0014*/ 	.word	0xfffffffd
	.align		4
        /*0018*/ 	.word	0x00000000
	.align		4
        /*001c*/ 	.word	0xfffffffc


//--------------------- .text.triton_poi_fused_3  --------------------------
	.section	.text.triton_poi_fused_3,"ax",@progbits
	.sectionflags	@"SHF_BARRIERS=1"
	.align	128
        .global         triton_poi_fused_3
        .type           triton_poi_fused_3,@function
        .size           triton_poi_fused_3,(.L_x_1 - triton_poi_fused_3)
        .other          triton_poi_fused_3,@"STO_CUDA_ENTRY STV_DEFAULT"
triton_poi_fused_3:
.text.triton_poi_fused_3:
[----:B------:R-:W0:Y:S01]  /*0000*/  LDC R1, c[0x0][0x28] ;  /* 0x00000a00ff017b82 */ /* 0x000e220000000800 */
[----:B------:R-:W1:Y:S07]  /*0010*/  S2R R0, SR_TID.X ;  /* 0x0000000000007919 */ /* 0x000e6e0000002100 */
[----:B------:R-:W2:Y:S01]  /*0020*/  LDC.64 R16, c[0x0][0x210] ;  /* 0x00008400ff107b82 */ /* 0x000ea20000000a00 */
[----:B------:R-:W-:Y:S01]  /*0030*/  CS2R R20, SRZ ;  /* 0x0000000000147805 */ /* 0x000fe2000001ff00 */
[----:B------:R-:W-:Y:S01]  /*0040*/  IMAD.MOV.U32 R22, RZ, RZ, RZ ;  /* 0x000000ffff167224 */ /* 0x000fe200078e00ff */
[----:B------:R-:W3:Y:S01]  /*0050*/  S2R R19, SR_CTAID.X ;  /* 0x0000000000137919 */ /* 0x000ee20000002500 */
[----:B------:R-:W4:Y:S01]  /*0060*/  S2R R18, SR_CTAID.Y ;  /* 0x0000000000127919 */ /* 0x000f220000002600 */
[----:B------:R-:W-:Y:S01]  /*0070*/  ULDC.64 UR6, c[0x0][0x208] ;  /* 0x0000820000067ab9 */ /* 0x000fe20000000a00 */
[----:B-1----:R-:W-:-:S02]  /*0080*/  SHF.R.U32.HI R23, RZ, 0x2, R0 ;  /* 0x00000002ff177819 */ /* 0x002fc40000011600 */
[----:B------:R-:W-:Y:S02]  /*0090*/  LOP3.LUT R2, R0, 0x40, RZ, 0xc0, !PT ;  /* 0x0000004000027812 */ /* 0x000fe400078ec0ff */
[----:B------:R-:W-:Y:S01]  /*00a0*/  SGXT.U32 R23, R23, 0x4 ;  /* 0x000000041717781a */ /* 0x000fe20000000000 */
[----:B---3--:R-:W-:Y:S01]  /*00b0*/  IMAD.SHL.U32 R19, R19, 0x4, RZ ;  /* 0x0000000413137824 */ /* 0x008fe200078e00ff */
[----:B------:R-:W-:-:S04]  /*00c0*/  SHF.R.U32.HI R2, RZ, 0x2, R2 ;  /* 0x00000002ff027819 */ /* 0x000fc80000011602 */
[----:B------:R-:W-:Y:S01]  /*00d0*/  LOP3.LUT R23, R23, R2, RZ, 0xfc, !PT ;  /* 0x0000000217177212 */ /* 0x000fe200078efcff */
[----:B----4-:R-:W-:Y:S01]  /*00e0*/  IMAD.SHL.U32 R2, R18, 0x100, RZ ;  /* 0x0000010012027824 */ /* 0x010fe200078e00ff */
[----:B------:R-:W-:-:S04]  /*00f0*/  LOP3.LUT R8, R19, 0x3, R0, 0xf8, !PT ;  /* 0x0000000313087812 */ /* 0x000fc800078ef800 */
[----:B------:R-:W-:Y:S02]  /*0100*/  LOP3.LUT R4, R2, 0x20, R23, 0xfe, !PT ;  /* 0x0000002002047812 */ /* 0x000fe400078efe17 */
[----:B------:R-:W-:Y:S02]  /*0110*/  LOP3.LUT R5, R2, 0x40, R23, 0xfe, !PT ;  /* 0x0000004002057812 */ /* 0x000fe400078efe17 */
[----:B------:R-:W-:Y:S01]  /*0120*/  LOP3.LUT R3, R2, R23, RZ, 0xfc, !PT ;  /* 0x0000001702037212 */ /* 0x000fe200078efcff */
[--C-:B------:R-:W-:Y:S01]  /*0130*/  IMAD R9, R4, 0x3, R8.reuse ;  /* 0x0000000304097824 */ /* 0x100fe200078e0208 */
[----:B------:R-:W-:Y:S01]  /*0140*/  LOP3.LUT R6, R2, 0x60, R23, 0xfe, !PT ;  /* 0x0000006002067812 */ /* 0x000fe200078efe17 */
        /* <DEDUP_REMOVED lines=9> */
[----:B------:R-:W-:Y:S01]  /*01e0*/  ISETP.GE.AND P0, PT, R8, 0x3, PT ;  /* 0x000000030800780c */ /* 0x000fe20003f06270 */
[----:B------:R-:W-:-:S02]  /*01f0*/  IMAD R15, R15, 0x3, R8 ;  /* 0x000000030f0f7824 */ /* 0x000fc400078e0208 */
[----:B------:R-:W-:Y:S02]  /*0200*/  IMAD R25, R25, 0x3, R8 ;  /* 0x0000000319197824 */ /* 0x000fe400078e0208 */
[----:B--2---:R-:W-:-:S04]  /*0210*/  IMAD.WIDE R4, R9, 0x4, R16 ;  /* 0x0000000409047825 */ /* 0x004fc800078e0210 */
[----:B------:R-:W-:-:S04]  /*0220*/  IMAD.WIDE R6, R11, 0x4, R16 ;  /* 0x000000040b067825 */ /* 0x000fc800078e0210 */
[--C-:B------:R-:W-:Y:S01]  /*0230*/  IMAD.WIDE R2, R3, 0x4, R16.reuse ;  /* 0x0000000403027825 */ /* 0x100fe200078e0210 */
[----:B------:R-:W2:Y:S03]  /*0240*/  @!P0 LDG.E.EL R20, desc[UR6][R4.64] ;  /* 0x0000000604148981 */ /* 0x000ea6000c2e1900 */
[--C-:B------:R-:W-:Y:S01]  /*0250*/  IMAD.WIDE R8, R27, 0x4, R16.reuse ;  /* 0x000000041b087825 */ /* 0x100fe200078e0210 */
[----:B------:R-:W-:Y:S01]  /*0260*/  CS2R R26, SRZ ;  /* 0x00000000001a7805 */ /* 0x000fe2000001ff00 */
[----:B------:R1:W3:Y:S02]  /*0270*/  @!P0 LDG.E.EL R21, desc[UR6][R2.64] ;  /* 0x0000000602158981 */ /* 0x0002e4000c2e1900 */
[--C-:B------:R-:W-:Y:S02]  /*0280*/  IMAD.WIDE R10, R29, 0x4, R16.reuse ;  /* 0x000000041d0a7825 */ /* 0x100fe400078e0210 */
[----:B------:R-:W4:Y:S02]  /*0290*/  @!P0 LDG.E.EL R22, desc[UR6][R6.64] ;  /* 0x0000000606168981 */ /* 0x000f24000c2e1900 */
[----:B------:R-:W-:-:S02]  /*02a0*/  IMAD.WIDE R12, R13, 0x4, R16 ;  /* 0x000000040d0c7825 */ /* 0x000fc400078e0210 */
[----:B------:R-:W5:Y:S02]  /*02b0*/  @!P0 LDG.E.EL R26, desc[UR6][R10.64] ;  /* 0x000000060a1a8981 */ /* 0x000f64000c2e1900 */
[----:B------:R-:W-:-:S04]  /*02c0*/  IMAD.WIDE R14, R15, 0x4, R16 ;  /* 0x000000040f0e7825 */ /* 0x000fc800078e0210 */
[----:B------:R-:W-:Y:S01]  /*02d0*/  IMAD.WIDE R16, R25, 0x4, R16 ;  /* 0x0000000419107825 */ /* 0x000fe200078e0210 */
[----:B------:R-:W-:Y:S01]  /*02e0*/  CS2R R24, SRZ ;  /* 0x0000000000187805 */ /* 0x000fe2000001ff00 */
[----:B------:R-:W5:Y:S02]  /*02f0*/  @!P0 LDG.E.EL R27, desc[UR6][R14.64] ;  /* 0x000000060e1b8981 */ /* 0x000f64000c2e1900 */
[----:B------:R-:W-:-:S03]  /*0300*/  IMAD.MOV.U32 R28, RZ, RZ, RZ ;  /* 0x000000ffff1c7224 */ /* 0x000fc600078e00ff */
[----:B------:R1:W5:Y:S04]  /*0310*/  @!P0 LDG.E.EL R24, desc[UR6][R8.64] ;  /* 0x0000000608188981 */ /* 0x000368000c2e1900 */
[----:B------:R1:W5:Y:S04]  /*0320*/  @!P0 LDG.E.EL R25, desc[UR6][R12.64] ;  /* 0x000000060c198981 */ /* 0x000368000c2e1900 */
[----:B------:R-:W5:Y:S01]  /*0330*/  @!P0 LDG.E.EL R28, desc[UR6][R16.64] ;  /* 0x00000006101c8981 */ /* 0x000f62000c2e1900 */
[----:B------:R-:W1:Y:S02]  /*0340*/  S2UR UR5, SR_CgaCtaId ;  /* 0x00000000000579c3 */ /* 0x000e640000008800 */
[----:B-1----:R-:W-:Y:S01]  /*0350*/  IMAD.SHL.U32 R2, R0, 0x100, RZ ;  /* 0x0000010000027824 */ /* 0x002fe200078e00ff */
[----:B------:R-:W-:-:S04]  /*0360*/  UMOV UR4, 0x400 ;  /* 0x0000040000047882 */ /* 0x000fc80000000000 */
[----:B------:R-:W-:-:S04]  /*0370*/  LOP3.LUT R2, R2, 0x300, RZ, 0xc0, !PT ;  /* 0x0000030002027812 */ /* 0x000fc800078ec0ff */
[----:B------:R-:W-:Y:S01]  /*0380*/  LOP3.LUT R23, R23, R2, RZ, 0xfc, !PT ;  /* 0x0000000217177212 */ /* 0x000fe200078efcff */
[----:B0-----:R-:W-:-:S06]  /*0390*/  UPRMT UR4, UR5, 0x654, UR4 ;  /* 0x0000065405047896 */ /* 0x001fcc0008000004 */
[----:B------:R-:W-:-:S05]  /*03a0*/  LEA.HI R2, R2, UR4, RZ, 0x1c ;  /* 0x0000000402027c11 */ /* 0x000fca000f8fe0ff */
[----:B------:R-:W-:Y:S01]  /*03b0*/  IMAD R23, R23, 0x4, R2 ;  /* 0x0000000417177824 */ /* 0x000fe200078e0202 */
[----:B------:R-:W-:Y:S01]  /*03c0*/  SHF.R.U32.HI R2, RZ, 0x2, R0 ;  /* 0x00000002ff027819 */ /* 0x000fe20000011600 */
[----:B------:R-:W-:-:S03]  /*03d0*/  IMAD.SHL.U32 R3, R0, 0x4, RZ ;  /* 0x0000000400037824 */ /* 0x000fc600078e00ff */
[----:B------:R-:W-:Y:S02]  /*03e0*/  LOP3.LUT R2, R2, 0x10, RZ, 0xc0, !PT ;  /* 0x0000001002027812 */ /* 0x000fe400078ec0ff */
[----:B------:R-:W-:-:S03]  /*03f0*/  LOP3.LUT R8, R3, 0x1fc, RZ, 0xc0, !PT ;  /* 0x000001fc03087812 */ /* 0x000fc600078ec0ff */
[----:B------:R-:W-:-:S04]  /*0400*/  VIADD R5, R2, UR4 ;  /* 0x0000000402057c36 */ /* 0x000fc80008000000 */
[----:B------:R-:W-:Y:S01]  /*0410*/  IMAD R5, R8, 0x4, R5 ;  /* 0x0000000408057824 */ /* 0x000fe200078e0205 */
[--C-:B------:R-:W-:Y:S02]  /*0420*/  SHF.R.S32.HI R9, RZ, 0x17, R18.reuse ;  /* 0x00000017ff097819 */ /* 0x100fe40000011412 */
[----:B------:R-:W-:Y:S02]  /*0430*/  LOP3.LUT R3, R3, 0xfc, RZ, 0xc0, !PT ;  /* 0x000000fc03037812 */ /* 0x000fe400078ec0ff */
[----:B------:R-:W-:Y:S02]  /*0440*/  SGXT R9, R9, 0x1 ;  /* 0x000000010909781a */ /* 0x000fe40000000200 */
[----:B------:R-:W-:Y:S02]  /*0450*/  PRMT R18, R3, 0x6540, R18 ;  /* 0x0000654003127816 */ /* 0x000fe40000000012 */
[----:B------:R-:W0:Y:S02]  /*0460*/  LDC.64 R2, c[0x0][0x218] ;  /* 0x00008600ff027b82 */ /* 0x000e240000000a00 */
[----:B------:R-:W-:-:S02]  /*0470*/  LEA.HI R9, R9, R18, RZ, 0x6 ;  /* 0x0000001209097211 */ /* 0x000fc400078f30ff */
[----:B------:R-:W-:Y:S02]  /*0480*/  SHF.R.U32.HI R0, RZ, 0x6, R0 ;  /* 0x00000006ff007819 */ /* 0x000fe40000011600 */
[----:B------:R-:W-:Y:S02]  /*0490*/  LOP3.LUT R11, R9, 0xffffffc0, RZ, 0xc0, !PT ;  /* 0xffffffc0090b7812 */ /* 0x000fe400078ec0ff */
[----:B------:R-:W-:Y:S02]  /*04a0*/  SGXT.U32 R0, R0, 0x1 ;  /* 0x000000010000781a */ /* 0x000fe40000000000 */
[----:B------:R-:W-:Y:S01]  /*04b0*/  SHF.R.S32.HI R9, RZ, 0x6, R9 ;  /* 0x00000006ff097819 */ /* 0x000fe20000011409 */
[----:B------:R-:W-:Y:S01]  /*04c0*/  IMAD.IADD R18, R18, 0x1, -R11 ;  /* 0x0000000112127824 */ /* 0x000fe200078e0a0b */
[----:B------:R-:W-:Y:S02]  /*04d0*/  LOP3.LUT R0, R19, R0, RZ, 0xfc, !PT ;  /* 0x0000000013007212 */ /* 0x000fe400078efcff */
[----:B------:R-:W-:Y:S01]  /*04e0*/  LOP3.LUT R10, R8, 0x200, RZ, 0xfc, !PT ;  /* 0x00000200080a7812 */ /* 0x000fe200078efcff */
[----:B------:R-:W-:Y:S01]  /*04f0*/  IMAD R18, R9, 0xc0, R18 ;  /* 0x000000c009127824 */ /* 0x000fe200078e0212 */
[----:B------:R-:W-:-:S02]  /*0500*/  LOP3.LUT R9, R0, 0x2, RZ, 0xfc, !PT ;  /* 0x0000000200097812 */ /* 0x000fc400078efcff */
[----:B------:R-:W-:Y:S02]  /*0510*/  SHF.R.U32.HI R10, RZ, 0x4, R10 ;  /* 0x00000004ff0a7819 */ /* 0x000fe4000001160a */
[----:B------:R-:W-:Y:S02]  /*0520*/  ISETP.GE.AND P1, PT, R0, 0x3, PT ;  /* 0x000000030000780c */ /* 0x000fe40003f26270 */
[----:B------:R-:W-:Y:S02]  /*0530*/  ISETP.GE.AND P0, PT, R9, 0x3, PT ;  /* 0x000000030900780c */ /* 0x000fe40003f06270 */
[----:B------:R-:W-:Y:S01]  /*0540*/  LOP3.LUT R10, R10, 0x30, RZ, 0xc0, !PT ;  /* 0x000000300a0a7812 */ /* 0x000fe200078ec0ff */
[----:B------:R-:W-:-:S04]  /*0550*/  IMAD R11, R0, 0x40, R18 ;  /* 0x00000040000b7824 */ /* 0x000fc800078e0212 */
[----:B------:R-:W-:Y:S02]  /*0560*/  VIADD R13, R10, UR4 ;  /* 0x000000040a0d7c36 */ /* 0x000fe40008000000 */
[----:B0-----:R-:W-:-:S04]  /*0570*/  IMAD.WIDE R10, R11, 0x4, R2 ;  /* 0x000000040b0a7825 */ /* 0x001fc800078e0202 */
[----:B------:R-:W-:Y:S01]  /*0580*/  IMAD R13, R8, 0x4, R13 ;  /* 0x00000004080d7824 */ /* 0x000fe200078e020d */
[----:B--2---:R-:W-:Y:S04]  /*0590*/  STS [R23+0x80], R20 ;  /* 0x0000801417007388 */ /* 0x004fe80000000800 */
[----:B---3--:R-:W-:Y:S04]  /*05a0*/  STS [R23], R21 ;  /* 0x0000001517007388 */ /* 0x008fe80000000800 */
[----:B----4-:R-:W-:Y:S04]  /*05b0*/  STS [R23+0x100], R22 ;  /* 0x0001001617007388 */ /* 0x010fe80000000800 */
[----:B-----5:R-:W-:Y:S04]  /*05c0*/  STS [R23+0x200], R26 ;  /* 0x0002001a17007388 */ /* 0x020fe80000000800 */
[----:B------:R-:W-:Y:S04]  /*05d0*/  STS [R23+0x300], R27 ;  /* 0x0003001b17007388 */ /* 0x000fe80000000800 */
[----:B------:R-:W-:Y:S04]  /*05e0*/  STS [R23+0x180], R24 ;  /* 0x0001801817007388 */ /* 0x000fe80000000800 */
[----:B------:R-:W-:Y:S04]  /*05f0*/  STS [R23+0x280], R25 ;  /* 0x0002801917007388 */ /* 0x000fe80000000800 */
[----:B------:R-:W-:Y:S01]  /*0600*/  STS [R23+0x380], R28 ;  /* 0x0003801c17007388 */ /* 0x000fe20000000800 */
[----:B------:R-:W-:Y:S06]  /*0610*/  BAR.SYNC.DEFER_BLOCKING 0x0 ;  /* 0x0000000000007b1d */ /* 0x000fec0000010000 */
[----:B------:R-:W0:Y:S04]  /*0620*/  LDS.128 R4, [R5] ;  /* 0x0000000005047984 */ /* 0x000e280000000c00 */
[----:B0-----:R0:W-:Y:S02]  /*0630*/  @!P1 STG.E.128 desc[UR6][R10.64], R4 ;  /* 0x000000040a009986 */ /* 0x0011e4000c101d06 */
[----:B0-----:R-:W-:Y:S05]  /*0640*/  @P0 EXIT ;  /* 0x000000000000094d */ /* 0x001fea0003800000 */
[----:B------:R-:W0:Y:S01]  /*0650*/  LDS.128 R12, [R13+0x800] ;  /* 0x000800000d0c7984 */ /* 0x000e220000000c00 */
[----:B------:R-:W-:-:S04]  /*0660*/  IMAD R9, R9, 0x40, R18 ;  /* 0x0000004009097824 */ /* 0x000fc800078e0212 */
[----:B------:R-:W-:-:S05]  /*0670*/  IMAD.WIDE R2, R9, 0x4, R2 ;  /* 0x0000000409027825 */ /* 0x000fca00078e0202 */
[----:B0-----:R-:W-:Y:S01]  /*0680*/  STG.E.128 desc[UR6][R2.64], R12 ;  /* 0x0000000c02007986 */ /* 0x001fe2000c101d06 */
[----:B------:R-:W-:Y:S05]  /*0690*/  EXIT ;  /* 0x000000000000794d */ /* 0x000fea0003800000 */
.L_x_0:
[----:B------:R-:W-:-:S00]  /*06a0*/  BRA `(.L_x_0) ;  /* 0xfffffffc00fc7947 */ /* 0x000fc0000383ffff */
[----:B------:R-:W-:-:S00]  /*06b0*/  NOP ;  /* 0x0000000000007918 */ /* 0x000fc00000000000 */
        /* <DEDUP_REMOVED lines=12> */
.L_x_1:


//--------------------- .nv.shared.triton_poi_fused_3 --------------------------
	.section	.nv.shared.triton_poi_fused_3,"aw",@nobits
	.sectionflags	@""
	.align	16
	.zero		1024


//--------------------- .nv.constant0.triton_poi_fused_3 --------------------------
	.section	.nv.constant0.triton_poi_fused_3,"a",@progbits
	.sectionflags	@""
	.align	4
.nv.constant0.triton_poi_fused_3:
	.zero		552
